//
// Generated by NVIDIA NVVM Compiler
//
// Compiler Build ID: CL-36424714
// Cuda compilation tools, release 13.0, V13.0.88
// Based on NVVM 20.0.0
//

.version 9.0
.target sm_100
.address_size 64

	// .globl	_Z9addKernelPKfPf
// _ZZ9addKernelPKfPfE12cache_result has been demoted

.visible .entry _Z9addKernelPKfPf(
	.param .u64 .ptr .align 1 _Z9addKernelPKfPf_param_0,
	.param .u64 .ptr .align 1 _Z9addKernelPKfPf_param_1
)
{
	.reg .pred 	%p<7>;
	.reg .b32 	%r<18>;
	.reg .b32 	%f<13>;
	.reg .b64 	%rd<9>;
	// demoted variable
	.shared .align 4 .b8 _ZZ9addKernelPKfPfE12cache_result[1024];
	ld.param.u64 	%rd2, [_Z9addKernelPKfPf_param_0];
	ld.param.u64 	%rd3, [_Z9addKernelPKfPf_param_1];
	mov.u32 	%r1, %tid.x;
	mov.u32 	%r17, %ntid.x;
	mov.u32 	%r3, %ctaid.x;
	mad.lo.s32 	%r16, %r17, %r3, %r1;
	setp.gt.s32 	%p1, %r16, 55295;
	mov.f32 	%f12, 0f00000000;
	@%p1 bra 	$L__BB0_3;
	mov.u32 	%r11, %nctaid.x;
	mul.lo.s32 	%r5, %r17, %r11;
	cvta.to.global.u64 	%rd1, %rd2;
	mov.f32 	%f12, 0f00000000;
$L__BB0_2:
	mul.wide.s32 	%rd4, %r16, 4;
	add.s64 	%rd5, %rd1, %rd4;
	ld.global.f32 	%f6, [%rd5];
	fma.rn.f32 	%f12, %f6, %f6, %f12;
	add.s32 	%r16, %r16, %r5;
	setp.lt.s32 	%p2, %r16, 55296;
	@%p2 bra 	$L__BB0_2;
$L__BB0_3:
	shl.b32 	%r12, %r1, 2;
	mov.u32 	%r13, _ZZ9addKernelPKfPfE12cache_result;
	add.s32 	%r8, %r13, %r12;
	st.shared.f32 	[%r8], %f12;
	bar.sync 	0;
	setp.lt.u32 	%p3, %r17, 2;
	@%p3 bra 	$L__BB0_7;
$L__BB0_4:
	shr.u32 	%r10, %r17, 1;
	setp.ge.u32 	%p4, %r1, %r10;
	@%p4 bra 	$L__BB0_6;
	shl.b32 	%r14, %r10, 2;
	add.s32 	%r15, %r8, %r14;
	ld.shared.f32 	%f7, [%r15];
	ld.shared.f32 	%f8, [%r8];
	add.f32 	%f9, %f7, %f8;
	st.shared.f32 	[%r8], %f9;
$L__BB0_6:
	bar.sync 	0;
	setp.gt.u32 	%p5, %r17, 3;
	mov.u32 	%r17, %r10;
	@%p5 bra 	$L__BB0_4;
$L__BB0_7:
	setp.ne.s32 	%p6, %r1, 0;
	@%p6 bra 	$L__BB0_9;
	ld.shared.f32 	%f10, [_ZZ9addKernelPKfPfE12cache_result];
	cvta.to.global.u64 	%rd6, %rd3;
	mul.wide.u32 	%rd7, %r3, 4;
	add.s64 	%rd8, %rd6, %rd7;
	st.global.f32 	[%rd8], %f10;
$L__BB0_9:
	ret;

}


// ===== COMPILED SASS (sm_100) =====

	.target	sm_100

	.elftype	@"ET_EXEC"


//--------------------- .note.nv.tkinfo           --------------------------
	.section	.note.nv.tkinfo,"",@"SHT_NOTE"
	.sectionflags	@"SHF_NOTE_NV_TKINFO"
	.tkinfo
        /*0018*/ 	.word	0x00000002
        /*0030*/ 	.string	""
        /*0030*/ 	.string	"ptxas"
        /*0030*/ 	.string	"Cuda compilation tools, release 13.0, V13.0.88"
        /*0030*/ 	.string	"Build cuda_13.0.r13.0/compiler.36424714_0"
        /*0030*/ 	.string	"-arch sm_100 -m 64 "



//--------------------- .note.nv.cuinfo           --------------------------
	.section	.note.nv.cuinfo,"",@"SHT_NOTE"
	.sectionflags	@"SHF_NOTE_NV_CUINFO"
        /*0018*/ 	.short	0x0002
        /*001a*/ 	.short	0x0064
        /*001c*/ 	.short	0x0082
	.zero		2


//--------------------- .nv.info                  --------------------------
	.section	.nv.info,"",@"SHT_CUDA_INFO"
	.align	4


	//----- nvinfo : EIATTR_REGCOUNT
	.align		4
        /*0000*/ 	.byte	0x04, 0x2f
        /*0002*/ 	.short	(.L_1 - .L_0)
	.align		4
.L_0:
        /*0004*/ 	.word	index@(_Z9addKernelPKfPf)
        /*0008*/ 	.word	0x0000000e


	//----- nvinfo : EIATTR_FRAME_SIZE
	.align		4
.L_1:
        /*000c*/ 	.byte	0x04, 0x11
        /*000e*/ 	.short	(.L_3 - .L_2)
	.align		4
.L_2:
        /*0010*/ 	.word	index@(_Z9addKernelPKfPf)
        /*0014*/ 	.word	0x00000000


	//----- nvinfo : EIATTR_MIN_STACK_SIZE
	.align		4
.L_3:
        /*0018*/ 	.byte	0x04, 0x12
        /*001a*/ 	.short	(.L_5 - .L_4)
	.align		4
.L_4:
        /*001c*/ 	.word	index@(_Z9addKernelPKfPf)
        /*0020*/ 	.word	0x00000000
.L_5:


//--------------------- .nv.compat                --------------------------
	.section	.nv.compat,"",@"SHT_CUDA_COMPAT_INFO"
	.align	4
        /*0000*/ 	.byte	0x02, 0x09, 0x00, 0x00, 0x02, 0x02, 0x01, 0x00, 0x02, 0x05, 0x05, 0x00, 0x03, 0x07, 0x01, 0x01
        /*0010*/ 	.byte	0x02, 0x03, 0x00, 0x00, 0x02, 0x06, 0x01, 0x00, 0x04, 0x0b, 0x08, 0x00, 0x09, 0x00, 0x00, 0x00
        /*0020*/ 	.byte	0x00, 0x00, 0x00, 0x00


//--------------------- .nv.info._Z9addKernelPKfPf --------------------------
	.section	.nv.info._Z9addKernelPKfPf,"",@"SHT_CUDA_INFO"
	.sectionflags	@""
	.align	4


	//----- nvinfo : EIATTR_CUDA_API_VERSION
	.align		4
        /*0000*/ 	.byte	0x04, 0x37
        /*0002*/ 	.short	(.L_7 - .L_6)
.L_6:
        /*0004*/ 	.word	0x00000082


	//----- nvinfo : EIATTR_KPARAM_INFO
	.align		4
.L_7:
        /*0008*/ 	.byte	0x04, 0x17
        /*000a*/ 	.short	(.L_9 - .L_8)
.L_8:
        /*000c*/ 	.word	0x00000000
        /*0010*/ 	.short	0x0001
        /*0012*/ 	.short	0x0008
        /*0014*/ 	.byte	0x00, 0xf5, 0x21, 0x00


	//----- nvinfo : EIATTR_KPARAM_INFO
	.align		4
.L_9:
        /*0018*/ 	.byte	0x04, 0x17
        /*001a*/ 	.short	(.L_11 - .L_10)
.L_10:
        /*001c*/ 	.word	0x00000000
        /*0020*/ 	.short	0x0000
        /*0022*/ 	.short	0x0000
        /*0024*/ 	.byte	0x00, 0xf5, 0x21, 0x00


	//----- nvinfo : EIATTR_SPARSE_MMA_MASK
	.align		4
.L_11:
        /*0028*/ 	.byte	0x03, 0x50
        /*002a*/ 	.short	0x0000


	//----- nvinfo : EIATTR_MAXREG_COUNT
	.align		4
        /*002c*/ 	.byte	0x03, 0x1b
        /*002e*/ 	.short	0x00ff


	//----- nvinfo : EIATTR_NUM_BARRIERS
	.align		4
        /*0030*/ 	.byte	0x02, 0x4c
        /*0032*/ 	.byte	0x01
	.zero		1


	//----- nvinfo : EIATTR_MERCURY_ISA_VERSION
	.align		4
        /*0034*/ 	.byte	0x03, 0x5f
        /*0036*/ 	.short	0x0101


	//----- nvinfo : EIATTR_VRC_CTA_INIT_COUNT
	.align		4
        /*0038*/ 	.byte	0x02, 0x4a
	.zero		1
	.zero		1


	//----- nvinfo : EIATTR_EXIT_INSTR_OFFSETS
	.align		4
        /*003c*/ 	.byte	0x04, 0x1c
        /*003e*/ 	.short	(.L_13 - .L_12)


	//   ....[0]....
.L_12:
        /*0040*/ 	.word	0x000002a0


	//   ....[1]....
        /*0044*/ 	.word	0x00000320


	//----- nvinfo : EIATTR_CRS_STACK_SIZE
	.align		4
.L_13:
        /*0048*/ 	.byte	0x04, 0x1e
        /*004a*/ 	.short	(.L_15 - .L_14)
.L_14:
        /*004c*/ 	.word	0x00000000


	//----- nvinfo : EIATTR_CBANK_PARAM_SIZE
	.align		4
.L_15:
        /*0050*/ 	.byte	0x03, 0x19
        /*0052*/ 	.short	0x0010


	//----- nvinfo : EIATTR_PARAM_CBANK
	.align		4
        /*0054*/ 	.byte	0x04, 0x0a
        /*0056*/ 	.short	(.L_17 - .L_16)
	.align		4
.L_16:
        /*0058*/ 	.word	index@(.nv.constant0._Z9addKernelPKfPf)
        /*005c*/ 	.short	0x0380
        /*005e*/ 	.short	0x0010


	//----- nvinfo : EIATTR_SW_WAR
	.align		4
.L_17:
        /*0060*/ 	.byte	0x04, 0x36
        /*0062*/ 	.short	(.L_19 - .L_18)
.L_18:
        /*0064*/ 	.word	0x00000008
.L_19:


//--------------------- .nv.callgraph             --------------------------
	.section	.nv.callgraph,"",@"SHT_CUDA_CALLGRAPH"
	.align	4
	.sectionentsize	8
	.align		4
        /*0000*/ 	.word	0x00000000
	.align		4
        /*0004*/ 	.word	0xffffffff
	.align		4
        /*0008*/ 	.word	0x00000000
	.align		4
        /*000c*/ 	.word	0xfffffffe
	.align		4
        /*0010*/ 	.word	0x00000000
	.align		4
        /*0014*/ 	.word	0xfffffffd
	.align		4
        /*0018*/ 	.word	0x00000000
	.align		4
        /*001c*/ 	.word	0xfffffffc


//--------------------- .text._Z9addKernelPKfPf   --------------------------
	.section	.text._Z9addKernelPKfPf,"ax",@progbits
	.align	128
        .global         _Z9addKernelPKfPf
        .type           _Z9addKernelPKfPf,@function
        .size           _Z9addKernelPKfPf,(.L_x_6 - _Z9addKernelPKfPf)
        .other          _Z9addKernelPKfPf,@"STO_CUDA_ENTRY STV_DEFAULT"
_Z9addKernelPKfPf:
.text._Z9addKernelPKfPf:
[----:B------:R-:W-:Y:S01]  /*0000*/  LDC R1, c[0x0][0x37c] ;  /* 0x0000df00ff017b82 */ /* 0x000fe20000000800 */
[----:B------:R-:W0:Y:S01]  /*0010*/  S2R R8, SR_TID.X ;  /* 0x0000000000087919 */ /* 0x000e220000002100 */
[----:B------:R-:W1:Y:S01]  /*0020*/  LDCU UR4, c[0x0][0x360] ;  /* 0x00006c00ff0477ac */ /* 0x000e620008000800 */
[----:B------:R-:W-:Y:S01]  /*0030*/  BSSY.RECONVERGENT B0, `(.L_x_0) ;  /* 0x0000012000007945 */ /* 0x000fe20003800200 */
[----:B------:R-:W-:Y:S01]  /*0040*/  IMAD.MOV.U32 R7, RZ, RZ, RZ ;  /* 0x000000ffff077224 */ /* 0x000fe200078e00ff */
[----:B------:R-:W0:Y:S01]  /*0050*/  S2R R9, SR_CTAID.X ;  /* 0x0000000000097919 */ /* 0x000e220000002500 */
[----:B------:R-:W2:Y:S01]  /*0060*/  LDCU.64 UR6, c[0x0][0x358] ;  /* 0x00006b00ff0677ac */ /* 0x000ea20008000a00 */
[----:B-1----:R-:W-:Y:S02]  /*0070*/  IMAD.U32 R6, RZ, RZ, UR4 ;  /* 0x00000004ff067e24 */ /* 0x002fe4000f8e00ff */
[----:B0-----:R-:W-:-:S05]  /*0080*/  IMAD R0, R9, UR4, R8 ;  /* 0x0000000409007c24 */ /* 0x001fca000f8e0208 */
[----:B------:R-:W-:-:S13]  /*0090*/  ISETP.GT.AND P0, PT, R0, 0xd7ff, PT ;  /* 0x0000d7ff0000780c */ /* 0x000fda0003f04270 */
[----:B--2---:R-:W-:Y:S05]  /*00a0*/  @P0 BRA `(.L_x_1) ;  /* 0x0000000000280947 */ /* 0x004fea0003800000 */
[----:B------:R-:W0:Y:S01]  /*00b0*/  LDC.64 R4, c[0x0][0x380] ;  /* 0x0000e000ff047b82 */ /* 0x000e220000000a00 */
[----:B------:R-:W1:Y:S01]  /*00c0*/  LDCU UR4, c[0x0][0x370] ;  /* 0x00006e00ff0477ac */ /* 0x000e620008000800 */
[----:B------:R-:W-:Y:S02]  /*00d0*/  HFMA2 R7, -RZ, RZ, 0, 0 ;  /* 0x00000000ff077431 */ /* 0x000fe400000001ff */
[----:B-1----:R-:W-:-:S07]  /*00e0*/  IMAD R11, R6, UR4, RZ ;  /* 0x00000004060b7c24 */ /* 0x002fce000f8e02ff */
.L_x_2:
[----:B0-----:R-:W-:-:S06]  /*00f0*/  IMAD.WIDE R2, R0, 0x4, R4 ;  /* 0x0000000400027825 */ /* 0x001fcc00078e0204 */
[----:B------:R-:W2:Y:S01]  /*0100*/  LDG.E R2, desc[UR6][R2.64] ;  /* 0x0000000602027981 */ /* 0x000ea2000c1e1900 */
[----:B------:R-:W-:-:S05]  /*0110*/  IMAD.IADD R0, R11, 0x1, R0 ;  /* 0x000000010b007824 */ /* 0x000fca00078e0200 */
[----:B------:R-:W-:Y:S01]  /*0120*/  ISETP.GE.AND P0, PT, R0, 0xd800, PT ;  /* 0x0000d8000000780c */ /* 0x000fe20003f06270 */
[----:B--2---:R-:W-:-:S12]  /*0130*/  FFMA R7, R2, R2, R7 ;  /* 0x0000000202077223 */ /* 0x004fd80000000007 */
[----:B------:R-:W-:Y:S05]  /*0140*/  @!P0 BRA `(.L_x_2) ;  /* 0xfffffffc00e88947 */ /* 0x000fea000383ffff */
.L_x_1:
[----:B------:R-:W-:Y:S05]  /*0150*/  BSYNC.RECONVERGENT B0 ;  /* 0x0000000000007941 */ /* 0x000fea0003800200 */
.L_x_0:
[----:B------:R-:W0:Y:S01]  /*0160*/  S2UR UR5, SR_CgaCtaId ;  /* 0x00000000000579c3 */ /* 0x000e220000008800 */
[----:B------:R-:W-:Y:S01]  /*0170*/  UMOV UR4, 0x400 ;  /* 0x0000040000047882 */ /* 0x000fe20000000000 */
[----:B------:R-:W-:Y:S02]  /*0180*/  ISETP.GE.U32.AND P1, PT, R6, 0x2, PT ;  /* 0x000000020600780c */ /* 0x000fe40003f26070 */
[----:B------:R-:W-:Y:S01]  /*0190*/  ISETP.NE.AND P0, PT, R8, RZ, PT ;  /* 0x000000ff0800720c */ /* 0x000fe20003f05270 */
[----:B0-----:R-:W-:-:S06]  /*01a0*/  ULEA UR4, UR5, UR4, 0x18 ;  /* 0x0000000405047291 */ /* 0x001fcc000f8ec0ff */
[----:B------:R-:W-:-:S05]  /*01b0*/  LEA R0, R8, UR4, 0x2 ;  /* 0x0000000408007c11 */ /* 0x000fca000f8e10ff */
[----:B------:R0:W-:Y:S01]  /*01c0*/  STS [R0], R7 ;  /* 0x0000000700007388 */ /* 0x0001e20000000800 */
[----:B------:R-:W-:Y:S06]  /*01d0*/  BAR.SYNC.DEFER_BLOCKING 0x0 ;  /* 0x0000000000007b1d */ /* 0x000fec0000010000 */
[----:B------:R-:W-:Y:S05]  /*01e0*/  @!P1 BRA `(.L_x_3) ;  /* 0x00000000002c9947 */ /* 0x000fea0003800000 */
.L_x_4:
[----:B------:R-:W-:-:S04]  /*01f0*/  SHF.R.U32.HI R5, RZ, 0x1, R6 ;  /* 0x00000001ff057819 */ /* 0x000fc80000011606 */
[----:B------:R-:W-:-:S13]  /*0200*/  ISETP.GE.U32.AND P1, PT, R8, R5, PT ;  /* 0x000000050800720c */ /* 0x000fda0003f26070 */
[----:B------:R-:W-:Y:S01]  /*0210*/  @!P1 LEA R2, R5, R0, 0x2 ;  /* 0x0000000005029211 */ /* 0x000fe200078e10ff */
[----:B------:R-:W-:Y:S05]  /*0220*/  @!P1 LDS R3, [R0] ;  /* 0x0000000000039984 */ /* 0x000fea0000000800 */
[----:B------:R-:W1:Y:S02]  /*0230*/  @!P1 LDS R2, [R2] ;  /* 0x0000000002029984 */ /* 0x000e640000000800 */
[----:B-1----:R-:W-:-:S05]  /*0240*/  @!P1 FADD R3, R2, R3 ;  /* 0x0000000302039221 */ /* 0x002fca0000000000 */
[----:B------:R1:W-:Y:S01]  /*0250*/  @!P1 STS [R0], R3 ;  /* 0x0000000300009388 */ /* 0x0003e20000000800 */
[----:B------:R-:W-:Y:S01]  /*0260*/  BAR.SYNC.DEFER_BLOCKING 0x0 ;  /* 0x0000000000007b1d */ /* 0x000fe20000010000 */
[----:B------:R-:W-:Y:S01]  /*0270*/  ISETP.GT.U32.AND P1, PT, R6, 0x3, PT ;  /* 0x000000030600780c */ /* 0x000fe20003f24070 */
[----:B------:R-:W-:-:S12]  /*0280*/  IMAD.MOV.U32 R6, RZ, RZ, R5 ;  /* 0x000000ffff067224 */ /* 0x000fd800078e0005 */
[----:B-1----:R-:W-:Y:S05]  /*0290*/  @P1 BRA `(.L_x_4) ;  /* 0xfffffffc00d41947 */ /* 0x002fea000383ffff */
.L_x_3:
[----:B------:R-:W-:Y:S05]  /*02a0*/  @P0 EXIT ;  /* 0x000000000000094d */ /* 0x000fea0003800000 */
[----:B------:R-:W1:Y:S01]  /*02b0*/  S2UR UR5, SR_CgaCtaId ;  /* 0x00000000000579c3 */ /* 0x000e620000008800 */
[----:B------:R-:W-:-:S07]  /*02c0*/  UMOV UR4, 0x400 ;  /* 0x0000040000047882 */ /* 0x000fce0000000000 */
[----:B------:R-:W2:Y:S01]  /*02d0*/  LDC.64 R2, c[0x0][0x388] ;  /* 0x0000e200ff027b82 */ /* 0x000ea20000000a00 */
[----:B-1----:R-:W-:Y:S01]  /*02e0*/  ULEA UR4, UR5, UR4, 0x18 ;  /* 0x0000000405047291 */ /* 0x002fe2000f8ec0ff */
[----:B--2---:R-:W-:-:S08]  /*02f0*/  IMAD.WIDE.U32 R2, R9, 0x4, R2 ;  /* 0x0000000409027825 */ /* 0x004fd000078e0002 */
[----:B------:R-:W1:Y:S04]  /*0300*/  LDS R5, [UR4] ;  /* 0x00000004ff057984 */ /* 0x000e680008000800 */
[----:B-1----:R-:W-:Y:S01]  /*0310*/  STG.E desc[UR6][R2.64], R5 ;  /* 0x0000000502007986 */ /* 0x002fe2000c101906 */
[----:B------:R-:W-:Y:S05]  /*0320*/  EXIT ;  /* 0x000000000000794d */ /* 0x000fea0003800000 */
.L_x_5:
[----:B------:R-:W-:-:S00]  /*0330*/  BRA `(.L_x_5) ;  /* 0xfffffffc00fc7947 */ /* 0x000fc0000383ffff */
[----:B------:R-:W-:-:S00]  /*0340*/  NOP ;  /* 0x0000000000007918 */ /* 0x000fc00000000000 */
        /* <DEDUP_REMOVED lines=11> */
.L_x_6:


//--------------------- .nv.shared._Z9addKernelPKfPf --------------------------
	.section	.nv.shared._Z9addKernelPKfPf,"aw",@nobits
	.sectionflags	@""
	.align	4
.nv.shared._Z9addKernelPKfPf:
	.zero		2048


//--------------------- .nv.shared.reserved.0     --------------------------
	.section	.nv.shared.reserved.0,"aw",@nobits
	.weak		__nv_reservedSMEM_offset_0_alias
	.size		__nv_reservedSMEM_offset_0_alias, 0, 64
	.other		__nv_reservedSMEM_offset_0_alias,@"STO_CUDA_RESERVED_SHARED STV_DEFAULT"
__nv_reservedSMEM_offset_0_alias:
	.zero		0
	.zero		64


//--------------------- .nv.constant0._Z9addKernelPKfPf --------------------------
	.section	.nv.constant0._Z9addKernelPKfPf,"a",@progbits
	.sectionflags	@""
	.align	4
.nv.constant0._Z9addKernelPKfPf:
	.zero		912


//--------------------- SYMBOLS --------------------------

	.type		.nv.reservedSmem.offset0,@object
	.size		.nv.reservedSmem.offset0,0x4
	.type		.nv.reservedSmem.cap,@object
	.size		.nv.reservedSmem.cap,0x4
